//
// Generated by NVIDIA NVVM Compiler
//
// Compiler Build ID: CL-36424714
// Cuda compilation tools, release 13.0, V13.0.88
// Based on NVVM 20.0.0
//

.version 9.0
.target sm_100
.address_size 64

	// .globl	_Z12hello_kernelv
.extern .func  (.param .b32 func_retval0) vprintf
(
	.param .b64 vprintf_param_0,
	.param .b64 vprintf_param_1
)
;
.global .align 1 .b8 $str[23] = {72, 101, 108, 108, 111, 32, 102, 114, 111, 109, 32, 116, 104, 114, 101, 97, 100, 32, 37, 100, 33, 10};

.visible .entry _Z12hello_kernelv()
{
	.local .align 8 .b8 	__local_depot0[8];
	.reg .b64 	%SP;
	.reg .b64 	%SPL;
	.reg .b32 	%r<7>;
	.reg .b64 	%rd<5>;

	mov.u64 	%SPL, __local_depot0;
	cvta.local.u64 	%SP, %SPL;
	add.u64 	%rd1, %SP, 0;
	add.u64 	%rd2, %SPL, 0;
	mov.u32 	%r1, %ctaid.x;
	mov.u32 	%r2, %ntid.x;
	mov.u32 	%r3, %tid.x;
	mad.lo.s32 	%r4, %r1, %r2, %r3;
	st.local.u32 	[%rd2], %r4;
	mov.u64 	%rd3, $str;
	cvta.global.u64 	%rd4, %rd3;
	{ // callseq 0, 0
	.param .b64 param0;
	st.param.b64 	[param0], %rd4;
	.param .b64 param1;
	st.param.b64 	[param1], %rd1;
	.param .b32 retval0;
	call.uni (retval0), 
	vprintf, 
	(
	param0, 
	param1
	);
	ld.param.b32 	%r5, [retval0];
	} // callseq 0
	ret;

}


// ===== COMPILED SASS (sm_100) =====

	.target	sm_100

	.elftype	@"ET_EXEC"


//--------------------- .note.nv.tkinfo           --------------------------
	.section	.note.nv.tkinfo,"",@"SHT_NOTE"
	.sectionflags	@"SHF_NOTE_NV_TKINFO"
	.tkinfo
        /*0018*/ 	.word	0x00000002
        /*0030*/ 	.string	""
        /*0030*/ 	.string	"ptxas"
        /*0030*/ 	.string	"Cuda compilation tools, release 13.0, V13.0.88"
        /*0030*/ 	.string	"Build cuda_13.0.r13.0/compiler.36424714_0"
        /*0030*/ 	.string	"-arch sm_100 -m 64 "



//--------------------- .note.nv.cuinfo           --------------------------
	.section	.note.nv.cuinfo,"",@"SHT_NOTE"
	.sectionflags	@"SHF_NOTE_NV_CUINFO"
        /*0018*/ 	.short	0x0002
        /*001a*/ 	.short	0x0064
        /*001c*/ 	.short	0x0082
	.zero		2


//--------------------- .nv.info                  --------------------------
	.section	.nv.info,"",@"SHT_CUDA_INFO"
	.align	4


	//----- nvinfo : EIATTR_REGCOUNT
	.align		4
        /*0000*/ 	.byte	0x04, 0x2f
        /*0002*/ 	.short	(.L_2 - .L_1)
	.align		4
.L_1:
        /*0004*/ 	.word	index@(_Z12hello_kernelv)
        /*0008*/ 	.word	0x00000018


	//----- nvinfo : EIATTR_FRAME_SIZE
	.align		4
.L_2:
        /*000c*/ 	.byte	0x04, 0x11
        /*000e*/ 	.short	(.L_4 - .L_3)
	.align		4
.L_3:
        /*0010*/ 	.word	index@(_Z12hello_kernelv)
        /*0014*/ 	.word	0x00000008


	//----- nvinfo : EIATTR_MIN_STACK_SIZE
	.align		4
.L_4:
        /*0018*/ 	.byte	0x04, 0x12
        /*001a*/ 	.short	(.L_6 - .L_5)
	.align		4
.L_5:
        /*001c*/ 	.word	index@(_Z12hello_kernelv)
        /*0020*/ 	.word	0x00000008
.L_6:


//--------------------- .nv.compat                --------------------------
	.section	.nv.compat,"",@"SHT_CUDA_COMPAT_INFO"
	.align	4
        /*0000*/ 	.byte	0x02, 0x09, 0x00, 0x00, 0x02, 0x02, 0x01, 0x00, 0x02, 0x05, 0x05, 0x00, 0x03, 0x07, 0x01, 0x01
        /*0010*/ 	.byte	0x02, 0x03, 0x00, 0x00, 0x02, 0x06, 0x01, 0x00, 0x04, 0x0b, 0x08, 0x00, 0x09, 0x00, 0x00, 0x00
        /*0020*/ 	.byte	0x00, 0x00, 0x00, 0x00


//--------------------- .nv.info._Z12hello_kernelv --------------------------
	.section	.nv.info._Z12hello_kernelv,"",@"SHT_CUDA_INFO"
	.sectionflags	@""
	.align	4


	//----- nvinfo : EIATTR_CUDA_API_VERSION
	.align		4
        /*0000*/ 	.byte	0x04, 0x37
        /*0002*/ 	.short	(.L_8 - .L_7)
.L_7:
        /*0004*/ 	.word	0x00000082


	//----- nvinfo : EIATTR_SPARSE_MMA_MASK
	.align		4
.L_8:
        /*0008*/ 	.byte	0x03, 0x50
        /*000a*/ 	.short	0x0000


	//----- nvinfo : EIATTR_MAXREG_COUNT
	.align		4
        /*000c*/ 	.byte	0x03, 0x1b
        /*000e*/ 	.short	0x00ff


	//----- nvinfo : EIATTR_EXTERNS
	.align		4
        /*0010*/ 	.byte	0x04, 0x0f
        /*0012*/ 	.short	(.L_10 - .L_9)


	//   ....[0]....
	.align		4
.L_9:
        /*0014*/ 	.word	index@(vprintf)


	//----- nvinfo : EIATTR_MERCURY_ISA_VERSION
	.align		4
.L_10:
        /*0018*/ 	.byte	0x03, 0x5f
        /*001a*/ 	.short	0x0101


	//----- nvinfo : EIATTR_VRC_CTA_INIT_COUNT
	.align		4
        /*001c*/ 	.byte	0x02, 0x4a
	.zero		1
	.zero		1


	//----- nvinfo : EIATTR_SYSCALL_OFFSETS
	.align		4
        /*0020*/ 	.byte	0x04, 0x46
        /*0022*/ 	.short	(.L_12 - .L_11)


	//   ....[0]....
.L_11:
        /*0024*/ 	.word	0x00000110


	//----- nvinfo : EIATTR_EXIT_INSTR_OFFSETS
	.align		4
.L_12:
        /*0028*/ 	.byte	0x04, 0x1c
        /*002a*/ 	.short	(.L_14 - .L_13)


	//   ....[0]....
.L_13:
        /*002c*/ 	.word	0x00000120


	//----- nvinfo : EIATTR_SW_WAR
	.align		4
.L_14:
        /*0030*/ 	.byte	0x04, 0x36
        /*0032*/ 	.short	(.L_16 - .L_15)
.L_15:
        /*0034*/ 	.word	0x00000008
.L_16:


//--------------------- .nv.callgraph             --------------------------
	.section	.nv.callgraph,"",@"SHT_CUDA_CALLGRAPH"
	.align	4
	.sectionentsize	8
	.align		4
        /*0000*/ 	.word	0x00000000
	.align		4
        /*0004*/ 	.word	0xffffffff
	.align		4
        /*0008*/ 	.word	index@(_Z12hello_kernelv)
	.align		4
        /*000c*/ 	.word	index@(vprintf)
	.align		4
        /*0010*/ 	.word	0x00000000
	.align		4
        /*0014*/ 	.word	0xfffffffe
	.align		4
        /*0018*/ 	.word	0x00000000
	.align		4
        /*001c*/ 	.word	0xfffffffd
	.align		4
        /*0020*/ 	.word	0x00000000
	.align		4
        /*0024*/ 	.word	0xfffffffc


//--------------------- .nv.constant4             --------------------------
	.section	.nv.constant4,"a",@progbits
	.align	8
	.align		8
.nv.constant4:
        /*0000*/ 	.dword	vprintf
	.align		8
        /*0008*/ 	.dword	$str


//--------------------- .text._Z12hello_kernelv   --------------------------
	.section	.text._Z12hello_kernelv,"ax",@progbits
	.align	128
        .global         _Z12hello_kernelv
        .type           _Z12hello_kernelv,@function
        .size           _Z12hello_kernelv,(.L_x_2 - _Z12hello_kernelv)
        .other          _Z12hello_kernelv,@"STO_CUDA_ENTRY STV_DEFAULT"
_Z12hello_kernelv:
.text._Z12hello_kernelv:
[----:B------:R-:W0:Y:S01]  /*0000*/  LDC R1, c[0x0][0x37c] ;  /* 0x0000df00ff017b82 */ /* 0x000e220000000800 */
[----:B------:R-:W1:Y:S01]  /*0010*/  S2R R3, SR_TID.X ;  /* 0x0000000000037919 */ /* 0x000e620000002100 */
[----:B------:R-:W2:Y:S06]  /*0020*/  LDCU UR5, c[0x0][0x2fc] ;  /* 0x00005f80ff0577ac */ /* 0x000eac0008000800 */
[----:B------:R-:W1:Y:S01]  /*0030*/  S2UR UR6, SR_CTAID.X ;  /* 0x00000000000679c3 */ /* 0x000e620000002500 */
[----:B------:R-:W-:Y:S01]  /*0040*/  MOV R2, 0x0 ;  /* 0x0000000000027802 */ /* 0x000fe20000000f00 */
[----:B0-----:R-:W-:Y:S01]  /*0050*/  VIADD R1, R1, 0xfffffff8 ;  /* 0xfffffff801017836 */ /* 0x001fe20000000000 */
[----:B------:R-:W0:Y:S05]  /*0060*/  LDCU UR4, c[0x0][0x2f8] ;  /* 0x00005f00ff0477ac */ /* 0x000e2a0008000800 */
[----:B------:R-:W1:Y:S01]  /*0070*/  LDC R0, c[0x0][0x360] ;  /* 0x0000d800ff007b82 */ /* 0x000e620000000800 */
[----:B0-----:R-:W-:-:S05]  /*0080*/  IADD3 R6, P0, PT, R1, UR4, RZ ;  /* 0x0000000401067c10 */ /* 0x001fca000ff1e0ff */
[----:B--2---:R-:W-:Y:S02]  /*0090*/  IMAD.X R7, RZ, RZ, UR5, P0 ;  /* 0x00000005ff077e24 */ /* 0x004fe400080e06ff */
[----:B-1----:R-:W-:Y:S01]  /*00a0*/  IMAD R0, R0, UR6, R3 ;  /* 0x0000000600007c24 */ /* 0x002fe2000f8e0203 */
[----:B------:R-:W0:Y:S01]  /*00b0*/  LDCU.64 UR6, c[0x4][0x8] ;  /* 0x01000100ff0677ac */ /* 0x000e220008000a00 */
[----:B------:R-:W1:Y:S03]  /*00c0*/  LDC.64 R2, c[0x4][R2] ;  /* 0x0100000002027b82 */ /* 0x000e660000000a00 */
[----:B------:R2:W-:Y:S01]  /*00d0*/  STL [R1], R0 ;  /* 0x0000000001007387 */ /* 0x0005e20000100800 */
[----:B0-----:R-:W-:Y:S01]  /*00e0*/  IMAD.U32 R4, RZ, RZ, UR6 ;  /* 0x00000006ff047e24 */ /* 0x001fe2000f8e00ff */
[----:B--2---:R-:W-:-:S07]  /*00f0*/  MOV R5, UR7 ;  /* 0x0000000700057c02 */ /* 0x004fce0008000f00 */
[----:B------:R-:W-:-:S07]  /*0100*/  LEPC R20, `(.L_x_0) ;  /* 0x000000001014794e */ /* 0x000fce0000000000 */
[----:B-1----:R-:W-:Y:S05]  /*0110*/  CALL.ABS.NOINC R2 ;  /* 0x0000000002007343 */ /* 0x002fea0003c00000 */
.L_x_0:
[----:B------:R-:W-:Y:S05]  /*0120*/  EXIT ;  /* 0x000000000000794d */ /* 0x000fea0003800000 */
.L_x_1:
[----:B------:R-:W-:-:S00]  /*0130*/  BRA `(.L_x_1) ;  /* 0xfffffffc00fc7947 */ /* 0x000fc0000383ffff */
[----:B------:R-:W-:-:S00]  /*0140*/  NOP ;  /* 0x0000000000007918 */ /* 0x000fc00000000000 */
        /* <DEDUP_REMOVED lines=11> */
.L_x_2:


//--------------------- .nv.global.init           --------------------------
	.section	.nv.global.init,"aw",@progbits
.nv.global.init:
	.type		$str,@object
	.size		$str,(.L_0 - $str)
$str:
        /*0000*/ 	.byte	0x48, 0x65, 0x6c, 0x6c, 0x6f, 0x20, 0x66, 0x72, 0x6f, 0x6d, 0x20, 0x74, 0x68, 0x72, 0x65, 0x61
        /*0010*/ 	.byte	0x64, 0x20, 0x25, 0x64, 0x21, 0x0a, 0x00
.L_0:


//--------------------- .nv.shared.reserved.0     --------------------------
	.section	.nv.shared.reserved.0,"aw",@nobits
	.weak		__nv_reservedSMEM_offset_0_alias
	.size		__nv_reservedSMEM_offset_0_alias, 0, 64
	.other		__nv_reservedSMEM_offset_0_alias,@"STO_CUDA_RESERVED_SHARED STV_DEFAULT"
__nv_reservedSMEM_offset_0_alias:
	.zero		0
	.zero		64


//--------------------- .nv.constant0._Z12hello_kernelv --------------------------
	.section	.nv.constant0._Z12hello_kernelv,"a",@progbits
	.sectionflags	@""
	.align	4
.nv.constant0._Z12hello_kernelv:
	.zero		896


//--------------------- SYMBOLS --------------------------

	.type		.nv.reservedSmem.offset0,@object
	.size		.nv.reservedSmem.offset0,0x4
	.type		vprintf,@function
